//
// Generated by NVIDIA NVVM Compiler
//
// Compiler Build ID: CL-36424714
// Cuda compilation tools, release 13.0, V13.0.88
// Based on NVVM 20.0.0
//

.version 9.0
.target sm_100
.address_size 64

	// .globl	_Z6kernelPcPiS_

.visible .entry _Z6kernelPcPiS_(
	.param .u64 .ptr .align 1 _Z6kernelPcPiS__param_0,
	.param .u64 .ptr .align 1 _Z6kernelPcPiS__param_1,
	.param .u64 .ptr .align 1 _Z6kernelPcPiS__param_2
)
{
	.reg .pred 	%p<7>;
	.reg .b16 	%rs<6>;
	.reg .b32 	%r<38>;
	.reg .b64 	%rd<23>;

	ld.param.u64 	%rd10, [_Z6kernelPcPiS__param_0];
	ld.param.u64 	%rd11, [_Z6kernelPcPiS__param_1];
	ld.param.u64 	%rd12, [_Z6kernelPcPiS__param_2];
	cvta.to.global.u64 	%rd1, %rd12;
	cvta.to.global.u64 	%rd2, %rd10;
	cvta.to.global.u64 	%rd13, %rd11;
	mov.u32 	%r21, %tid.x;
	mov.u32 	%r22, %ctaid.x;
	mov.u32 	%r23, %ntid.x;
	mad.lo.s32 	%r1, %r22, %r23, %r21;
	setp.lt.s32 	%p1, %r1, 1;
	ld.global.u32 	%r2, [%rd13];
	mov.b32 	%r35, 0;
	@%p1 bra 	$L__BB0_2;
	add.s32 	%r24, %r1, -1;
	add.s32 	%r25, %r2, -1;
	mad.lo.s32 	%r26, %r24, %r25, %r2;
	add.s32 	%r27, %r1, -2;
	mul.wide.u32 	%rd14, %r24, %r27;
	shr.u64 	%rd15, %rd14, 1;
	cvt.u32.u64 	%r28, %rd15;
	sub.s32 	%r35, %r26, %r28;
$L__BB0_2:
	sub.s32 	%r5, %r2, %r1;
	setp.lt.s32 	%p2, %r5, 1;
	@%p2 bra 	$L__BB0_9;
	and.b32  	%r6, %r5, 3;
	sub.s32 	%r30, %r1, %r2;
	setp.gt.u32 	%p3, %r30, -4;
	mov.b32 	%r34, 0;
	@%p3 bra 	$L__BB0_6;
	and.b32  	%r34, %r5, 2147483644;
	neg.s32 	%r32, %r34;
	add.s64 	%rd3, %rd1, 1;
	add.s64 	%rd21, %rd2, 3;
$L__BB0_5:
	cvt.s64.s32 	%rd16, %r35;
	add.s64 	%rd17, %rd3, %rd16;
	ld.global.u8 	%rs1, [%rd21+-3];
	st.global.u8 	[%rd17+-1], %rs1;
	ld.global.u8 	%rs2, [%rd21+-2];
	st.global.u8 	[%rd17], %rs2;
	ld.global.u8 	%rs3, [%rd21+-1];
	st.global.u8 	[%rd17+1], %rs3;
	ld.global.u8 	%rs4, [%rd21];
	add.s32 	%r35, %r35, 4;
	st.global.u8 	[%rd17+2], %rs4;
	add.s32 	%r32, %r32, 4;
	add.s64 	%rd21, %rd21, 4;
	setp.ne.s32 	%p4, %r32, 0;
	@%p4 bra 	$L__BB0_5;
$L__BB0_6:
	setp.eq.s32 	%p5, %r6, 0;
	@%p5 bra 	$L__BB0_9;
	cvt.u64.u32 	%rd18, %r34;
	add.s64 	%rd22, %rd2, %rd18;
	neg.s32 	%r36, %r6;
$L__BB0_8:
	.pragma "nounroll";
	cvt.s64.s32 	%rd19, %r35;
	add.s64 	%rd20, %rd1, %rd19;
	ld.global.u8 	%rs5, [%rd22];
	add.s32 	%r35, %r35, 1;
	st.global.u8 	[%rd20], %rs5;
	add.s64 	%rd22, %rd22, 1;
	add.s32 	%r36, %r36, 1;
	setp.ne.s32 	%p6, %r36, 0;
	@%p6 bra 	$L__BB0_8;
$L__BB0_9:
	ret;

}


// ===== COMPILED SASS (sm_100) =====

	.target	sm_100

	.elftype	@"ET_EXEC"


//--------------------- .note.nv.tkinfo           --------------------------
	.section	.note.nv.tkinfo,"",@"SHT_NOTE"
	.sectionflags	@"SHF_NOTE_NV_TKINFO"
	.tkinfo
        /*0018*/ 	.word	0x00000002
        /*0030*/ 	.string	""
        /*0030*/ 	.string	"ptxas"
        /*0030*/ 	.string	"Cuda compilation tools, release 13.0, V13.0.88"
        /*0030*/ 	.string	"Build cuda_13.0.r13.0/compiler.36424714_0"
        /*0030*/ 	.string	"-arch sm_100 -m 64 "



//--------------------- .note.nv.cuinfo           --------------------------
	.section	.note.nv.cuinfo,"",@"SHT_NOTE"
	.sectionflags	@"SHF_NOTE_NV_CUINFO"
        /*0018*/ 	.short	0x0002
        /*001a*/ 	.short	0x0064
        /*001c*/ 	.short	0x0082
	.zero		2


//--------------------- .nv.info                  --------------------------
	.section	.nv.info,"",@"SHT_CUDA_INFO"
	.align	4


	//----- nvinfo : EIATTR_REGCOUNT
	.align		4
        /*0000*/ 	.byte	0x04, 0x2f
        /*0002*/ 	.short	(.L_1 - .L_0)
	.align		4
.L_0:
        /*0004*/ 	.word	index@(_Z6kernelPcPiS_)
        /*0008*/ 	.word	0x00000014


	//----- nvinfo : EIATTR_FRAME_SIZE
	.align		4
.L_1:
        /*000c*/ 	.byte	0x04, 0x11
        /*000e*/ 	.short	(.L_3 - .L_2)
	.align		4
.L_2:
        /*0010*/ 	.word	index@(_Z6kernelPcPiS_)
        /*0014*/ 	.word	0x00000000


	//----- nvinfo : EIATTR_MIN_STACK_SIZE
	.align		4
.L_3:
        /*0018*/ 	.byte	0x04, 0x12
        /*001a*/ 	.short	(.L_5 - .L_4)
	.align		4
.L_4:
        /*001c*/ 	.word	index@(_Z6kernelPcPiS_)
        /*0020*/ 	.word	0x00000000
.L_5:


//--------------------- .nv.compat                --------------------------
	.section	.nv.compat,"",@"SHT_CUDA_COMPAT_INFO"
	.align	4
        /*0000*/ 	.byte	0x02, 0x09, 0x00, 0x00, 0x02, 0x02, 0x01, 0x00, 0x02, 0x05, 0x05, 0x00, 0x03, 0x07, 0x01, 0x01
        /*0010*/ 	.byte	0x02, 0x03, 0x00, 0x00, 0x02, 0x06, 0x01, 0x00, 0x04, 0x0b, 0x08, 0x00, 0x09, 0x00, 0x00, 0x00
        /*0020*/ 	.byte	0x00, 0x00, 0x00, 0x00


//--------------------- .nv.info._Z6kernelPcPiS_  --------------------------
	.section	.nv.info._Z6kernelPcPiS_,"",@"SHT_CUDA_INFO"
	.sectionflags	@""
	.align	4


	//----- nvinfo : EIATTR_CUDA_API_VERSION
	.align		4
        /*0000*/ 	.byte	0x04, 0x37
        /*0002*/ 	.short	(.L_7 - .L_6)
.L_6:
        /*0004*/ 	.word	0x00000082


	//----- nvinfo : EIATTR_KPARAM_INFO
	.align		4
.L_7:
        /*0008*/ 	.byte	0x04, 0x17
        /*000a*/ 	.short	(.L_9 - .L_8)
.L_8:
        /*000c*/ 	.word	0x00000000
        /*0010*/ 	.short	0x0002
        /*0012*/ 	.short	0x0010
        /*0014*/ 	.byte	0x00, 0xf5, 0x21, 0x00


	//----- nvinfo : EIATTR_KPARAM_INFO
	.align		4
.L_9:
        /*0018*/ 	.byte	0x04, 0x17
        /*001a*/ 	.short	(.L_11 - .L_10)
.L_10:
        /*001c*/ 	.word	0x00000000
        /*0020*/ 	.short	0x0001
        /*0022*/ 	.short	0x0008
        /*0024*/ 	.byte	0x00, 0xf5, 0x21, 0x00


	//----- nvinfo : EIATTR_KPARAM_INFO
	.align		4
.L_11:
        /*0028*/ 	.byte	0x04, 0x17
        /*002a*/ 	.short	(.L_13 - .L_12)
.L_12:
        /*002c*/ 	.word	0x00000000
        /*0030*/ 	.short	0x0000
        /*0032*/ 	.short	0x0000
        /*0034*/ 	.byte	0x00, 0xf5, 0x21, 0x00


	//----- nvinfo : EIATTR_SPARSE_MMA_MASK
	.align		4
.L_13:
        /*0038*/ 	.byte	0x03, 0x50
        /*003a*/ 	.short	0x0000


	//----- nvinfo : EIATTR_MAXREG_COUNT
	.align		4
        /*003c*/ 	.byte	0x03, 0x1b
        /*003e*/ 	.short	0x00ff


	//----- nvinfo : EIATTR_MERCURY_ISA_VERSION
	.align		4
        /*0040*/ 	.byte	0x03, 0x5f
        /*0042*/ 	.short	0x0101


	//----- nvinfo : EIATTR_VRC_CTA_INIT_COUNT
	.align		4
        /*0044*/ 	.byte	0x02, 0x4a
	.zero		1
	.zero		1


	//----- nvinfo : EIATTR_EXIT_INSTR_OFFSETS
	.align		4
        /*0048*/ 	.byte	0x04, 0x1c
        /*004a*/ 	.short	(.L_15 - .L_14)


	//   ....[0]....
.L_14:
        /*004c*/ 	.word	0x00000130


	//   ....[1]....
        /*0050*/ 	.word	0x00000360


	//   ....[2]....
        /*0054*/ 	.word	0x00000480


	//----- nvinfo : EIATTR_CRS_STACK_SIZE
	.align		4
.L_15:
        /*0058*/ 	.byte	0x04, 0x1e
        /*005a*/ 	.short	(.L_17 - .L_16)
.L_16:
        /*005c*/ 	.word	0x00000000


	//----- nvinfo : EIATTR_CBANK_PARAM_SIZE
	.align		4
.L_17:
        /*0060*/ 	.byte	0x03, 0x19
        /*0062*/ 	.short	0x0018


	//----- nvinfo : EIATTR_PARAM_CBANK
	.align		4
        /*0064*/ 	.byte	0x04, 0x0a
        /*0066*/ 	.short	(.L_19 - .L_18)
	.align		4
.L_18:
        /*0068*/ 	.word	index@(.nv.constant0._Z6kernelPcPiS_)
        /*006c*/ 	.short	0x0380
        /*006e*/ 	.short	0x0018


	//----- nvinfo : EIATTR_SW_WAR
	.align		4
.L_19:
        /*0070*/ 	.byte	0x04, 0x36
        /*0072*/ 	.short	(.L_21 - .L_20)
.L_20:
        /*0074*/ 	.word	0x00000008
.L_21:


//--------------------- .nv.callgraph             --------------------------
	.section	.nv.callgraph,"",@"SHT_CUDA_CALLGRAPH"
	.align	4
	.sectionentsize	8
	.align		4
        /*0000*/ 	.word	0x00000000
	.align		4
        /*0004*/ 	.word	0xffffffff
	.align		4
        /*0008*/ 	.word	0x00000000
	.align		4
        /*000c*/ 	.word	0xfffffffe
	.align		4
        /*0010*/ 	.word	0x00000000
	.align		4
        /*0014*/ 	.word	0xfffffffd
	.align		4
        /*0018*/ 	.word	0x00000000
	.align		4
        /*001c*/ 	.word	0xfffffffc


//--------------------- .text._Z6kernelPcPiS_     --------------------------
	.section	.text._Z6kernelPcPiS_,"ax",@progbits
	.align	128
        .global         _Z6kernelPcPiS_
        .type           _Z6kernelPcPiS_,@function
        .size           _Z6kernelPcPiS_,(.L_x_5 - _Z6kernelPcPiS_)
        .other          _Z6kernelPcPiS_,@"STO_CUDA_ENTRY STV_DEFAULT"
_Z6kernelPcPiS_:
.text._Z6kernelPcPiS_:
[----:B------:R-:W-:Y:S08]  /*0000*/  LDC R1, c[0x0][0x37c] ;  /* 0x0000df00ff017b82 */ /* 0x000ff00000000800 */
[----:B------:R-:W0:Y:S01]  /*0010*/  LDC.64 R2, c[0x0][0x388] ;  /* 0x0000e200ff027b82 */ /* 0x000e220000000a00 */
[----:B------:R-:W0:Y:S02]  /*0020*/  LDCU.64 UR6, c[0x0][0x358] ;  /* 0x00006b00ff0677ac */ /* 0x000e240008000a00 */
[----:B0-----:R-:W2:Y:S05]  /*0030*/  LDG.E R3, desc[UR6][R2.64] ;  /* 0x0000000602037981 */ /* 0x001eaa000c1e1900 */
[----:B------:R-:W0:Y:S01]  /*0040*/  S2UR UR4, SR_CTAID.X ;  /* 0x00000000000479c3 */ /* 0x000e220000002500 */
[----:B------:R-:W0:Y:S07]  /*0050*/  S2R R0, SR_TID.X ;  /* 0x0000000000007919 */ /* 0x000e2e0000002100 */
[----:B------:R-:W0:Y:S02]  /*0060*/  LDC R5, c[0x0][0x360] ;  /* 0x0000d800ff057b82 */ /* 0x000e240000000800 */
[----:B0-----:R-:W-:-:S05]  /*0070*/  IMAD R0, R5, UR4, R0 ;  /* 0x0000000405007c24 */ /* 0x001fca000f8e0200 */
[----:B------:R-:W-:-:S13]  /*0080*/  ISETP.GE.AND P0, PT, R0, 0x1, PT ;  /* 0x000000010000780c */ /* 0x000fda0003f06270 */
[C---:B------:R-:W-:Y:S02]  /*0090*/  @P0 VIADD R6, R0.reuse, 0xffffffff ;  /* 0xffffffff00060836 */ /* 0x040fe40000000000 */
[----:B------:R-:W-:-:S04]  /*00a0*/  @P0 VIADD R5, R0, 0xfffffffe ;  /* 0xfffffffe00050836 */ /* 0x000fc80000000000 */
[----:B------:R-:W-:-:S05]  /*00b0*/  @P0 IMAD.WIDE.U32 R4, R6, R5, RZ ;  /* 0x0000000506040225 */ /* 0x000fca00078e00ff */
[----:B------:R-:W-:Y:S01]  /*00c0*/  @P0 SHF.R.U64 R4, R4, 0x1, R5 ;  /* 0x0000000104040819 */ /* 0x000fe20000001205 */
[C---:B--2---:R-:W-:Y:S01]  /*00d0*/  IMAD.IADD R8, R3.reuse, 0x1, -R0 ;  /* 0x0000000103087824 */ /* 0x044fe200078e0a00 */
[----:B------:R-:W-:-:S04]  /*00e0*/  @P0 IADD3 R7, PT, PT, R3, -0x1, RZ ;  /* 0xffffffff03070810 */ /* 0x000fc80007ffe0ff */
[----:B------:R-:W-:Y:S01]  /*00f0*/  ISETP.GE.AND P1, PT, R8, 0x1, PT ;  /* 0x000000010800780c */ /* 0x000fe20003f26270 */
[----:B------:R-:W-:Y:S02]  /*0100*/  @P0 IMAD R7, R6, R7, R3 ;  /* 0x0000000706070224 */ /* 0x000fe400078e0203 */
[----:B------:R-:W-:Y:S02]  /*0110*/  IMAD.MOV.U32 R6, RZ, RZ, RZ ;  /* 0x000000ffff067224 */ /* 0x000fe400078e00ff */
[----:B------:R-:W-:-:S08]  /*0120*/  @P0 IMAD.IADD R6, R7, 0x1, -R4 ;  /* 0x0000000107060824 */ /* 0x000fd000078e0a04 */
[----:B------:R-:W-:Y:S05]  /*0130*/  @!P1 EXIT ;  /* 0x000000000000994d */ /* 0x000fea0003800000 */
[----:B------:R-:W-:Y:S01]  /*0140*/  IMAD.IADD R3, R0, 0x1, -R3 ;  /* 0x0000000100037824 */ /* 0x000fe200078e0a03 */
[----:B------:R-:W-:Y:S01]  /*0150*/  LOP3.LUT R0, R8, 0x3, RZ, 0xc0, !PT ;  /* 0x0000000308007812 */ /* 0x000fe200078ec0ff */
[----:B------:R-:W0:Y:S01]  /*0160*/  LDCU.64 UR8, c[0x0][0x390] ;  /* 0x00007200ff0877ac */ /* 0x000e220008000a00 */
[----:B------:R-:W-:Y:S01]  /*0170*/  BSSY.RECONVERGENT B0, `(.L_x_0) ;  /* 0x000001e000007945 */ /* 0x000fe20003800200 */
[----:B------:R-:W-:Y:S01]  /*0180*/  HFMA2 R7, -RZ, RZ, 0, 0 ;  /* 0x00000000ff077431 */ /* 0x000fe200000001ff */
[----:B------:R-:W-:Y:S02]  /*0190*/  ISETP.GT.U32.AND P1, PT, R3, -0x4, PT ;  /* 0xfffffffc0300780c */ /* 0x000fe40003f24070 */
[----:B------:R-:W-:-:S11]  /*01a0*/  ISETP.NE.AND P0, PT, R0, RZ, PT ;  /* 0x000000ff0000720c */ /* 0x000fd60003f05270 */
[----:B------:R-:W-:Y:S05]  /*01b0*/  @P1 BRA `(.L_x_1) ;  /* 0x0000000000641947 */ /* 0x000fea0003800000 */
[----:B------:R-:W1:Y:S01]  /*01c0*/  LDCU.64 UR4, c[0x0][0x380] ;  /* 0x00007000ff0477ac */ /* 0x000e620008000a00 */
[----:B------:R-:W-:-:S05]  /*01d0*/  LOP3.LUT R7, R8, 0x7ffffffc, RZ, 0xc0, !PT ;  /* 0x7ffffffc08077812 */ /* 0x000fca00078ec0ff */
[----:B------:R-:W-:Y:S01]  /*01e0*/  IMAD.MOV R8, RZ, RZ, -R7 ;  /* 0x000000ffff087224 */ /* 0x000fe200078e0a07 */
[----:B-1----:R-:W-:-:S04]  /*01f0*/  UIADD3 UR4, UP0, UPT, UR4, 0x3, URZ ;  /* 0x0000000304047890 */ /* 0x002fc8000ff1e0ff */
[----:B------:R-:W-:Y:S02]  /*0200*/  UIADD3.X UR5, UPT, UPT, URZ, UR5, URZ, UP0, !UPT ;  /* 0x00000005ff057290 */ /* 0x000fe400087fe4ff */
[----:B------:R-:W-:-:S04]  /*0210*/  IMAD.U32 R10, RZ, RZ, UR4 ;  /* 0x00000004ff0a7e24 */ /* 0x000fc8000f8e00ff */
[----:B------:R-:W-:-:S07]  /*0220*/  IMAD.U32 R17, RZ, RZ, UR5 ;  /* 0x00000005ff117e24 */ /* 0x000fce000f8e00ff */
.L_x_2:
[----:B------:R-:W-:Y:S01]  /*0230*/  MOV R4, R10 ;  /* 0x0000000a00047202 */ /* 0x000fe20000000f00 */
[----:B------:R-:W-:-:S05]  /*0240*/  IMAD.MOV.U32 R5, RZ, RZ, R17 ;  /* 0x000000ffff057224 */ /* 0x000fca00078e0011 */
[----:B-1----:R-:W2:Y:S01]  /*0250*/  LDG.E.U8 R9, desc[UR6][R4.64+-0x3] ;  /* 0xfffffd0604097981 */ /* 0x002ea2000c1e1100 */
[----:B0-----:R-:W-:-:S04]  /*0260*/  IADD3.X R2, P1, PT, R6, UR8, RZ, PT, !PT ;  /* 0x0000000806027c10 */ /* 0x001fc8000bf3e4ff */
[----:B------:R-:W-:-:S05]  /*0270*/  LEA.HI.X.SX32 R3, R6, UR9, 0x1, P1 ;  /* 0x0000000906037c11 */ /* 0x000fca00088f0eff */
[----:B--2---:R1:W-:Y:S04]  /*0280*/  STG.E.U8 desc[UR6][R2.64+-0x1], R9 ;  /* 0xffffff0902007986 */ /* 0x0043e8000c101106 */
[----:B------:R-:W2:Y:S04]  /*0290*/  LDG.E.U8 R11, desc[UR6][R4.64+-0x2] ;  /* 0xfffffe06040b7981 */ /* 0x000ea8000c1e1100 */
[----:B--2---:R1:W-:Y:S04]  /*02a0*/  STG.E.U8 desc[UR6][R2.64], R11 ;  /* 0x0000000b02007986 */ /* 0x0043e8000c101106 */
[----:B------:R-:W2:Y:S04]  /*02b0*/  LDG.E.U8 R13, desc[UR6][R4.64+-0x1] ;  /* 0xffffff06040d7981 */ /* 0x000ea8000c1e1100 */
[----:B--2---:R1:W-:Y:S04]  /*02c0*/  STG.E.U8 desc[UR6][R2.64+0x1], R13 ;  /* 0x0000010d02007986 */ /* 0x0043e8000c101106 */
[----:B------:R-:W2:Y:S01]  /*02d0*/  LDG.E.U8 R15, desc[UR6][R4.64] ;  /* 0x00000006040f7981 */ /* 0x000ea2000c1e1100 */
[----:B------:R-:W-:Y:S01]  /*02e0*/  VIADD R8, R8, 0x4 ;  /* 0x0000000408087836 */ /* 0x000fe20000000000 */
[----:B------:R-:W-:-:S02]  /*02f0*/  IADD3 R10, P2, PT, R4, 0x4, RZ ;  /* 0x00000004040a7810 */ /* 0x000fc40007f5e0ff */
[----:B------:R-:W-:Y:S02]  /*0300*/  IADD3 R6, PT, PT, R6, 0x4, RZ ;  /* 0x0000000406067810 */ /* 0x000fe40007ffe0ff */
[----:B------:R-:W-:Y:S01]  /*0310*/  ISETP.NE.AND P1, PT, R8, RZ, PT ;  /* 0x000000ff0800720c */ /* 0x000fe20003f25270 */
[----:B------:R-:W-:Y:S01]  /*0320*/  IMAD.X R17, RZ, RZ, R5, P2 ;  /* 0x000000ffff117224 */ /* 0x000fe200010e0605 */
[----:B--2---:R1:W-:Y:S11]  /*0330*/  STG.E.U8 desc[UR6][R2.64+0x2], R15 ;  /* 0x0000020f02007986 */ /* 0x0043f6000c101106 */
[----:B------:R-:W-:Y:S05]  /*0340*/  @P1 BRA `(.L_x_2) ;  /* 0xfffffffc00b81947 */ /* 0x000fea000383ffff */
.L_x_1:
[----:B0-----:R-:W-:Y:S05]  /*0350*/  BSYNC.RECONVERGENT B0 ;  /* 0x0000000000007941 */ /* 0x001fea0003800200 */
.L_x_0:
[----:B------:R-:W-:Y:S05]  /*0360*/  @!P0 EXIT ;  /* 0x000000000000894d */ /* 0x000fea0003800000 */
[----:B------:R-:W0:Y:S01]  /*0370*/  LDCU.64 UR4, c[0x0][0x380] ;  /* 0x00007000ff0477ac */ /* 0x000e220008000a00 */
[----:B------:R-:W-:Y:S01]  /*0380*/  IMAD.MOV R0, RZ, RZ, -R0 ;  /* 0x000000ffff007224 */ /* 0x000fe200078e0a00 */
[----:B------:R-:W2:Y:S01]  /*0390*/  LDCU.64 UR8, c[0x0][0x390] ;  /* 0x00007200ff0877ac */ /* 0x000ea20008000a00 */
[----:B0-----:R-:W-:-:S05]  /*03a0*/  IADD3 R7, P0, PT, R7, UR4, RZ ;  /* 0x0000000407077c10 */ /* 0x001fca000ff1e0ff */
[----:B--2---:R-:W-:-:S08]  /*03b0*/  IMAD.X R8, RZ, RZ, UR5, P0 ;  /* 0x00000005ff087e24 */ /* 0x004fd000080e06ff */
.L_x_3:
[----:B01----:R-:W-:Y:S01]  /*03c0*/  IMAD.MOV.U32 R3, RZ, RZ, R8 ;  /* 0x000000ffff037224 */ /* 0x003fe200078e0008 */
[----:B------:R-:W-:-:S05]  /*03d0*/  MOV R2, R7 ;  /* 0x0000000700027202 */ /* 0x000fca0000000f00 */
[----:B------:R-:W2:Y:S01]  /*03e0*/  LDG.E.U8 R3, desc[UR6][R2.64] ;  /* 0x0000000602037981 */ /* 0x000ea2000c1e1100 */
[----:B------:R-:W-:Y:S01]  /*03f0*/  IADD3 R4, P0, PT, R6, UR8, RZ ;  /* 0x0000000806047c10 */ /* 0x000fe2000ff1e0ff */
[----:B------:R-:W-:Y:S01]  /*0400*/  VIADD R0, R0, 0x1 ;  /* 0x0000000100007836 */ /* 0x000fe20000000000 */
[----:B------:R-:W-:Y:S02]  /*0410*/  IADD3 R7, P1, PT, R7, 0x1, RZ ;  /* 0x0000000107077810 */ /* 0x000fe40007f3e0ff */
[----:B------:R-:W-:Y:S02]  /*0420*/  LEA.HI.X.SX32 R5, R6, UR9, 0x1, P0 ;  /* 0x0000000906057c11 */ /* 0x000fe400080f0eff */
[----:B------:R-:W-:Y:S01]  /*0430*/  ISETP.NE.AND P0, PT, R0, RZ, PT ;  /* 0x000000ff0000720c */ /* 0x000fe20003f05270 */
[----:B------:R-:W-:Y:S01]  /*0440*/  IMAD.X R8, RZ, RZ, R8, P1 ;  /* 0x000000ffff087224 */ /* 0x000fe200008e0608 */
[----:B------:R-:W-:Y:S01]  /*0450*/  IADD3 R6, PT, PT, R6, 0x1, RZ ;  /* 0x0000000106067810 */ /* 0x000fe20007ffe0ff */
[----:B--2---:R0:W-:Y:S10]  /*0460*/  STG.E.U8 desc[UR6][R4.64], R3 ;  /* 0x0000000304007986 */ /* 0x0041f4000c101106 */
[----:B------:R-:W-:Y:S05]  /*0470*/  @P0 BRA `(.L_x_3) ;  /* 0xfffffffc00d00947 */ /* 0x000fea000383ffff */
[----:B------:R-:W-:Y:S05]  /*0480*/  EXIT ;  /* 0x000000000000794d */ /* 0x000fea0003800000 */
.L_x_4:
[----:B------:R-:W-:-:S00]  /*0490*/  BRA `(.L_x_4) ;  /* 0xfffffffc00fc7947 */ /* 0x000fc0000383ffff */
[----:B------:R-:W-:-:S00]  /*04a0*/  NOP ;  /* 0x0000000000007918 */ /* 0x000fc00000000000 */
        /* <DEDUP_REMOVED lines=13> */
.L_x_5:


//--------------------- .nv.shared.reserved.0     --------------------------
	.section	.nv.shared.reserved.0,"aw",@nobits
	.weak		__nv_reservedSMEM_offset_0_alias
	.size		__nv_reservedSMEM_offset_0_alias, 0, 64
	.other		__nv_reservedSMEM_offset_0_alias,@"STO_CUDA_RESERVED_SHARED STV_DEFAULT"
__nv_reservedSMEM_offset_0_alias:
	.zero		0
	.zero		64


//--------------------- .nv.constant0._Z6kernelPcPiS_ --------------------------
	.section	.nv.constant0._Z6kernelPcPiS_,"a",@progbits
	.sectionflags	@""
	.align	4
.nv.constant0._Z6kernelPcPiS_:
	.zero		920


//--------------------- SYMBOLS --------------------------

	.type		.nv.reservedSmem.offset0,@object
	.size		.nv.reservedSmem.offset0,0x4
